//
// Generated by NVIDIA NVVM Compiler
//
// Compiler Build ID: CL-36424714
// Cuda compilation tools, release 13.0, V13.0.88
// Based on NVVM 20.0.0
//

.version 9.0
.target sm_100
.address_size 64

	// .globl	default_function_kernel

.visible .entry default_function_kernel(
	.param .u64 .ptr .align 1 default_function_kernel_param_0,
	.param .u64 .ptr .align 1 default_function_kernel_param_1
)
.maxntid 5
{
	.reg .pred 	%p<5>;
	.reg .b32 	%r<10>;
	.reg .b32 	%f<36>;
	.reg .b64 	%rd<9>;

	ld.param.u64 	%rd1, [default_function_kernel_param_0];
	ld.param.u64 	%rd2, [default_function_kernel_param_1];
	cvta.to.global.u64 	%rd3, %rd2;
	mov.u32 	%r3, %ctaid.x;
	mov.u32 	%r4, %tid.x;
	mad.lo.s32 	%r1, %r3, 5, %r4;
	mul.wide.u32 	%rd4, %r1, 4;
	add.s64 	%rd5, %rd3, %rd4;
	ld.global.nc.f32 	%f1, [%rd5];
	abs.f32 	%f6, %f1;
	mov.f32 	%f7, 0f3F800000;
	sub.f32 	%f8, %f7, %f6;
	rcp.approx.ftz.f32 	%f9, %f8;
	add.f32 	%f10, %f9, %f9;
	mul.f32 	%f11, %f6, %f10;
	setp.gt.f32 	%p1, %f6, 0f7E800000;
	selp.f32 	%f2, 0fC0000000, %f11, %p1;
	add.rz.f32 	%f12, %f2, %f7;
	mov.b32 	%r5, %f12;
	add.s32 	%r6, %r5, -1061158912;
	and.b32  	%r7, %r6, -8388608;
	mov.b32 	%r2, %f2;
	sub.s32 	%r8, %r2, %r7;
	mov.b32 	%f13, %r8;
	sub.s32 	%r9, 1082130432, %r7;
	mov.b32 	%f14, %r9;
	fma.rn.f32 	%f15, %f14, 0f3E800000, 0fBF800000;
	add.f32 	%f16, %f15, %f13;
	cvt.rn.f32.s32 	%f17, %r7;
	mul.f32 	%f18, %f17, 0f34000000;
	fma.rn.f32 	%f19, %f16, 0fBD39BF78, 0f3DD80012;
	fma.rn.f32 	%f20, %f19, %f16, 0fBE0778E0;
	fma.rn.f32 	%f21, %f20, %f16, 0f3E146475;
	fma.rn.f32 	%f22, %f21, %f16, 0fBE2A68DD;
	fma.rn.f32 	%f23, %f22, %f16, 0f3E4CAF9E;
	fma.rn.f32 	%f24, %f23, %f16, 0fBE800042;
	fma.rn.f32 	%f25, %f24, %f16, 0f3EAAAAE6;
	fma.rn.f32 	%f26, %f25, %f16, 0fBF000000;
	mul.f32 	%f27, %f16, %f26;
	fma.rn.f32 	%f28, %f27, %f16, %f16;
	fma.rn.f32 	%f35, %f18, 0f3F317218, %f28;
	setp.lt.u32 	%p2, %r2, 2139095040;
	@%p2 bra 	$L__BB0_2;
	setp.gt.s32 	%p3, %r2, -1082130432;
	fma.rn.f32 	%f29, %f2, 0f7F800000, 0f7F800000;
	selp.f32 	%f30, %f29, %f35, %p3;
	setp.eq.f32 	%p4, %f2, 0f00000000;
	selp.f32 	%f35, 0f80000000, %f30, %p4;
$L__BB0_2:
	cvta.to.global.u64 	%rd6, %rd1;
	mov.f32 	%f31, 0f3F000000;
	copysign.f32 	%f32, %f1, %f31;
	mul.f32 	%f33, %f32, %f35;
	div.rn.f32 	%f34, %f1, %f33;
	add.s64 	%rd8, %rd6, %rd4;
	st.global.f32 	[%rd8], %f34;
	ret;

}


// ===== COMPILED SASS (sm_100) =====

	.target	sm_100

	.elftype	@"ET_EXEC"


//--------------------- .note.nv.tkinfo           --------------------------
	.section	.note.nv.tkinfo,"",@"SHT_NOTE"
	.sectionflags	@"SHF_NOTE_NV_TKINFO"
	.tkinfo
        /*0018*/ 	.word	0x00000002
        /*0030*/ 	.string	""
        /*0030*/ 	.string	"ptxas"
        /*0030*/ 	.string	"Cuda compilation tools, release 13.0, V13.0.88"
        /*0030*/ 	.string	"Build cuda_13.0.r13.0/compiler.36424714_0"
        /*0030*/ 	.string	"-arch sm_100 -m 64 "



//--------------------- .note.nv.cuinfo           --------------------------
	.section	.note.nv.cuinfo,"",@"SHT_NOTE"
	.sectionflags	@"SHF_NOTE_NV_CUINFO"
        /*0018*/ 	.short	0x0002
        /*001a*/ 	.short	0x0064
        /*001c*/ 	.short	0x0082
	.zero		2


//--------------------- .nv.info                  --------------------------
	.section	.nv.info,"",@"SHT_CUDA_INFO"
	.align	4


	//----- nvinfo : EIATTR_REGCOUNT
	.align		4
        /*0000*/ 	.byte	0x04, 0x2f
        /*0002*/ 	.short	(.L_1 - .L_0)
	.align		4
.L_0:
        /*0004*/ 	.word	index@(default_function_kernel)
        /*0008*/ 	.word	0x00000010


	//----- nvinfo : EIATTR_FRAME_SIZE
	.align		4
.L_1:
        /*000c*/ 	.byte	0x04, 0x11
        /*000e*/ 	.short	(.L_3 - .L_2)
	.align		4
.L_2:
        /*0010*/ 	.word	index@($__internal_0_$__cuda_sm3x_div_rn_noftz_f32_slowpath)
        /*0014*/ 	.word	0x00000000


	//----- nvinfo : EIATTR_FRAME_SIZE
	.align		4
.L_3:
        /*0018*/ 	.byte	0x04, 0x11
        /*001a*/ 	.short	(.L_5 - .L_4)
	.align		4
.L_4:
        /*001c*/ 	.word	index@(default_function_kernel)
        /*0020*/ 	.word	0x00000000


	//----- nvinfo : EIATTR_MIN_STACK_SIZE
	.align		4
.L_5:
        /*0024*/ 	.byte	0x04, 0x12
        /*0026*/ 	.short	(.L_7 - .L_6)
	.align		4
.L_6:
        /*0028*/ 	.word	index@(default_function_kernel)
        /*002c*/ 	.word	0x00000000
.L_7:


//--------------------- .nv.compat                --------------------------
	.section	.nv.compat,"",@"SHT_CUDA_COMPAT_INFO"
	.align	4
        /*0000*/ 	.byte	0x02, 0x09, 0x00, 0x00, 0x02, 0x02, 0x01, 0x00, 0x02, 0x05, 0x05, 0x00, 0x03, 0x07, 0x01, 0x01
        /*0010*/ 	.byte	0x02, 0x03, 0x00, 0x00, 0x02, 0x06, 0x01, 0x00, 0x04, 0x0b, 0x08, 0x00, 0x01, 0x00, 0x00, 0x00
        /*0020*/ 	.byte	0x00, 0x00, 0x00, 0x00


//--------------------- .nv.info.default_function_kernel --------------------------
	.section	.nv.info.default_function_kernel,"",@"SHT_CUDA_INFO"
	.sectionflags	@""
	.align	4


	//----- nvinfo : EIATTR_CUDA_API_VERSION
	.align		4
        /*0000*/ 	.byte	0x04, 0x37
        /*0002*/ 	.short	(.L_9 - .L_8)
.L_8:
        /*0004*/ 	.word	0x00000082


	//----- nvinfo : EIATTR_KPARAM_INFO
	.align		4
.L_9:
        /*0008*/ 	.byte	0x04, 0x17
        /*000a*/ 	.short	(.L_11 - .L_10)
.L_10:
        /*000c*/ 	.word	0x00000000
        /*0010*/ 	.short	0x0001
        /*0012*/ 	.short	0x0008
        /*0014*/ 	.byte	0x00, 0xf5, 0x21, 0x00


	//----- nvinfo : EIATTR_KPARAM_INFO
	.align		4
.L_11:
        /*0018*/ 	.byte	0x04, 0x17
        /*001a*/ 	.short	(.L_13 - .L_12)
.L_12:
        /*001c*/ 	.word	0x00000000
        /*0020*/ 	.short	0x0000
        /*0022*/ 	.short	0x0000
        /*0024*/ 	.byte	0x00, 0xf5, 0x21, 0x00


	//----- nvinfo : EIATTR_SPARSE_MMA_MASK
	.align		4
.L_13:
        /*0028*/ 	.byte	0x03, 0x50
        /*002a*/ 	.short	0x0000


	//----- nvinfo : EIATTR_MAXREG_COUNT
	.align		4
        /*002c*/ 	.byte	0x03, 0x1b
        /*002e*/ 	.short	0x00ff


	//----- nvinfo : EIATTR_MERCURY_ISA_VERSION
	.align		4
        /*0030*/ 	.byte	0x03, 0x5f
        /*0032*/ 	.short	0x0101


	//----- nvinfo : EIATTR_VRC_CTA_INIT_COUNT
	.align		4
        /*0034*/ 	.byte	0x02, 0x4a
	.zero		1
	.zero		1


	//----- nvinfo : EIATTR_EXIT_INSTR_OFFSETS
	.align		4
        /*0038*/ 	.byte	0x04, 0x1c
        /*003a*/ 	.short	(.L_15 - .L_14)


	//   ....[0]....
.L_14:
        /*003c*/ 	.word	0x000003c0


	//----- nvinfo : EIATTR_MAX_THREADS
	.align		4
.L_15:
        /*0040*/ 	.byte	0x04, 0x05
        /*0042*/ 	.short	(.L_17 - .L_16)
.L_16:
        /*0044*/ 	.word	0x00000005
        /*0048*/ 	.word	0x00000001
        /*004c*/ 	.word	0x00000001


	//----- nvinfo : EIATTR_CRS_STACK_SIZE
	.align		4
.L_17:
        /*0050*/ 	.byte	0x04, 0x1e
        /*0052*/ 	.short	(.L_19 - .L_18)
.L_18:
        /*0054*/ 	.word	0x00000000


	//----- nvinfo : EIATTR_CBANK_PARAM_SIZE
	.align		4
.L_19:
        /*0058*/ 	.byte	0x03, 0x19
        /*005a*/ 	.short	0x0010


	//----- nvinfo : EIATTR_PARAM_CBANK
	.align		4
        /*005c*/ 	.byte	0x04, 0x0a
        /*005e*/ 	.short	(.L_21 - .L_20)
	.align		4
.L_20:
        /*0060*/ 	.word	index@(.nv.constant0.default_function_kernel)
        /*0064*/ 	.short	0x0380
        /*0066*/ 	.short	0x0010


	//----- nvinfo : EIATTR_SW_WAR
	.align		4
.L_21:
        /*0068*/ 	.byte	0x04, 0x36
        /*006a*/ 	.short	(.L_23 - .L_22)
.L_22:
        /*006c*/ 	.word	0x00000008
.L_23:


//--------------------- .nv.callgraph             --------------------------
	.section	.nv.callgraph,"",@"SHT_CUDA_CALLGRAPH"
	.align	4
	.sectionentsize	8
	.align		4
        /*0000*/ 	.word	0x00000000
	.align		4
        /*0004*/ 	.word	0xffffffff
	.align		4
        /*0008*/ 	.word	0x00000000
	.align		4
        /*000c*/ 	.word	0xfffffffe
	.align		4
        /*0010*/ 	.word	0x00000000
	.align		4
        /*0014*/ 	.word	0xfffffffd
	.align		4
        /*0018*/ 	.word	0x00000000
	.align		4
        /*001c*/ 	.word	0xfffffffc


//--------------------- .text.default_function_kernel --------------------------
	.section	.text.default_function_kernel,"ax",@progbits
	.align	128
        .global         default_function_kernel
        .type           default_function_kernel,@function
        .size           default_function_kernel,(.L_x_14 - default_function_kernel)
        .other          default_function_kernel,@"STO_CUDA_ENTRY STV_DEFAULT"
default_function_kernel:
.text.default_function_kernel:
[----:B------:R-:W-:Y:S01]  /*0000*/  LDC R1, c[0x0][0x37c] ;  /* 0x0000df00ff017b82 */ /* 0x000fe20000000800 */
[----:B------:R-:W0:Y:S07]  /*0010*/  S2R R2, SR_CTAID.X ;  /* 0x0000000000027919 */ /* 0x000e2e0000002500 */
[----:B------:R-:W1:Y:S01]  /*0020*/  LDC.64 R4, c[0x0][0x388] ;  /* 0x0000e200ff047b82 */ /* 0x000e620000000a00 */
[----:B------:R-:W2:Y:S01]  /*0030*/  LDCU.64 UR4, c[0x0][0x358] ;  /* 0x00006b00ff0477ac */ /* 0x000ea20008000a00 */
[----:B------:R-:W0:Y:S02]  /*0040*/  S2R R3, SR_TID.X ;  /* 0x0000000000037919 */ /* 0x000e240000002100 */
[----:B0-----:R-:W-:-:S04]  /*0050*/  IMAD R2, R2, 0x5, R3 ;  /* 0x0000000502027824 */ /* 0x001fc800078e0203 */
[----:B-1----:R-:W-:-:S05]  /*0060*/  IMAD.WIDE.U32 R4, R2, 0x4, R4 ;  /* 0x0000000402047825 */ /* 0x002fca00078e0004 */
[----:B--2---:R-:W2:Y:S01]  /*0070*/  LDG.E.CONSTANT R0, desc[UR4][R4.64] ;  /* 0x0000000404007981 */ /* 0x004ea2000c1e9900 */
[----:B------:R-:W-:Y:S01]  /*0080*/  IMAD.MOV.U32 R8, RZ, RZ, 0x3e800000 ;  /* 0x3e800000ff087424 */ /* 0x000fe200078e00ff */
[----:B------:R-:W-:Y:S01]  /*0090*/  BSSY.RECONVERGENT B0, `(.L_x_0) ;  /* 0x000002f000007945 */ /* 0x000fe20003800200 */
[C---:B--2---:R-:W-:Y:S01]  /*00a0*/  FADD R3, -|R0|.reuse, 1 ;  /* 0x3f80000000037421 */ /* 0x044fe20000000300 */
[----:B------:R-:W-:-:S05]  /*00b0*/  FSETP.GT.AND P0, PT, |R0|, 8.50705917302346158658e+37, PT ;  /* 0x7e8000000000780b */ /* 0x000fca0003f04200 */
[----:B------:R-:W0:Y:S02]  /*00c0*/  MUFU.RCP R3, R3 ;  /* 0x0000000300037308 */ /* 0x000e240000001000 */
[----:B0-----:R-:W-:Y:S01]  /*00d0*/  FADD R7, R3, R3 ;  /* 0x0000000303077221 */ /* 0x001fe20000000000 */
[----:B------:R-:W-:-:S03]  /*00e0*/  IMAD.MOV.U32 R3, RZ, RZ, 0x3d39bf78 ;  /* 0x3d39bf78ff037424 */ /* 0x000fc600078e00ff */
[----:B------:R-:W-:-:S05]  /*00f0*/  FMUL R7, |R0|, R7 ;  /* 0x0000000700077220 */ /* 0x000fca0000400200 */
[----:B------:R-:W-:-:S04]  /*0100*/  FSEL R7, R7, -2, !P0 ;  /* 0xc000000007077808 */ /* 0x000fc80004000000 */
[C---:B------:R-:W-:Y:S01]  /*0110*/  ISETP.GE.U32.AND P0, PT, R7.reuse, 0x7f800000, PT ;  /* 0x7f8000000700780c */ /* 0x040fe20003f06070 */
[----:B------:R-:W-:-:S03]  /*0120*/  FADD.RZ R6, R7, 1 ;  /* 0x3f80000007067421 */ /* 0x000fc6000000c000 */
[----:B------:R-:W-:Y:S01]  /*0130*/  ISETP.GT.AND P1, PT, R7, -0x40800000, P0 ;  /* 0xbf8000000700780c */ /* 0x000fe20000724270 */
[----:B------:R-:W-:-:S05]  /*0140*/  VIADD R6, R6, 0xc0c00000 ;  /* 0xc0c0000006067836 */ /* 0x000fca0000000000 */
[----:B------:R-:W-:-:S04]  /*0150*/  LOP3.LUT R6, R6, 0xff800000, RZ, 0xc0, !PT ;  /* 0xff80000006067812 */ /* 0x000fc800078ec0ff */
[----:B------:R-:W-:Y:S01]  /*0160*/  IADD3 R5, PT, PT, -R6, 0x40800000, RZ ;  /* 0x4080000006057810 */ /* 0x000fe20007ffe1ff */
[----:B------:R-:W-:Y:S01]  /*0170*/  IMAD.IADD R4, R7, 0x1, -R6 ;  /* 0x0000000107047824 */ /* 0x000fe200078e0a06 */
[----:B------:R-:W-:-:S03]  /*0180*/  I2FP.F32.S32 R6, R6 ;  /* 0x0000000600067245 */ /* 0x000fc60000201400 */
[----:B------:R-:W-:Y:S02]  /*0190*/  FFMA R5, R5, R8, -1 ;  /* 0xbf80000005057423 */ /* 0x000fe40000000008 */
[----:B------:R-:W-:Y:S02]  /*01a0*/  FMUL R6, R6, 1.1920928955078125e-07 ;  /* 0x3400000006067820 */ /* 0x000fe40000400000 */
[----:B------:R-:W-:Y:S01]  /*01b0*/  FADD R4, R4, R5 ;  /* 0x0000000504047221 */ /* 0x000fe20000000000 */
[----:B------:R-:W-:-:S03]  /*01c0*/  IMAD.MOV.U32 R5, RZ, RZ, 0x3f000000 ;  /* 0x3f000000ff057424 */ /* 0x000fc600078e00ff */
[----:B------:R-:W-:-:S04]  /*01d0*/  FFMA R3, R4, -R3, 0.10546888411045074463 ;  /* 0x3dd8001204037423 */ /* 0x000fc80000000803 */
[----:B------:R-:W-:-:S04]  /*01e0*/  FFMA R3, R4, R3, -0.13229703903198242188 ;  /* 0xbe0778e004037423 */ /* 0x000fc80000000003 */
[----:B------:R-:W-:-:S04]  /*01f0*/  FFMA R3, R4, R3, 0.14491446316242218018 ;  /* 0x3e14647504037423 */ /* 0x000fc80000000003 */
[----:B------:R-:W-:-:S04]  /*0200*/  FFMA R3, R4, R3, -0.16641564667224884033 ;  /* 0xbe2a68dd04037423 */ /* 0x000fc80000000003 */
[----:B------:R-:W-:-:S04]  /*0210*/  FFMA R3, R4, R3, 0.19988867640495300293 ;  /* 0x3e4caf9e04037423 */ /* 0x000fc80000000003 */
[----:B------:R-:W-:-:S04]  /*0220*/  FFMA R3, R4, R3, -0.25000196695327758789 ;  /* 0xbe80004204037423 */ /* 0x000fc80000000003 */
[----:B------:R-:W-:-:S04]  /*0230*/  FFMA R3, R4, R3, 0.33333510160446166992 ;  /* 0x3eaaaae604037423 */ /* 0x000fc80000000003 */
[----:B------:R-:W-:-:S04]  /*0240*/  FFMA R3, R4, R3, -0.5 ;  /* 0xbf00000004037423 */ /* 0x000fc80000000003 */
[----:B------:R-:W-:-:S04]  /*0250*/  FMUL R3, R4, R3 ;  /* 0x0000000304037220 */ /* 0x000fc80000400000 */
[----:B------:R-:W-:Y:S01]  /*0260*/  FFMA R3, R4, R3, R4 ;  /* 0x0000000304037223 */ /* 0x000fe20000000004 */
[----:B------:R-:W-:-:S03]  /*0270*/  @P0 MOV R4, 0x7f800000 ;  /* 0x7f80000000040802 */ /* 0x000fc60000000f00 */
[----:B------:R-:W-:Y:S02]  /*0280*/  FFMA R3, R6, 0.69314718246459960938, R3 ;  /* 0x3f31721806037823 */ /* 0x000fe40000000003 */
[C---:B------:R-:W-:Y:S01]  /*0290*/  @P1 FFMA R3, R7.reuse, R4, +INF ;  /* 0x7f80000007031423 */ /* 0x040fe20000000004 */
[----:B------:R-:W-:Y:S02]  /*02a0*/  @P0 FSETP.NEU.AND P1, PT, R7, RZ, PT ;  /* 0x000000ff0700020b */ /* 0x000fe40003f2d000 */
[----:B------:R-:W-:Y:S02]  /*02b0*/  LOP3.LUT R4, R5, 0x80000000, R0, 0xb8, !PT ;  /* 0x8000000005047812 */ /* 0x000fe400078eb800 */
[----:B------:R-:W-:-:S05]  /*02c0*/  @P0 FSEL R3, R3, -RZ, P1 ;  /* 0x800000ff03030208 */ /* 0x000fca0000800000 */
[----:B------:R-:W-:-:S04]  /*02d0*/  FMUL R6, R4, R3 ;  /* 0x0000000304067220 */ /* 0x000fc80000400000 */
[----:B------:R-:W0:Y:S08]  /*02e0*/  MUFU.RCP R3, R6 ;  /* 0x0000000600037308 */ /* 0x000e300000001000 */
[----:B------:R-:W1:Y:S01]  /*02f0*/  FCHK P0, R0, R6 ;  /* 0x0000000600007302 */ /* 0x000e620000000000 */
[----:B0-----:R-:W-:-:S04]  /*0300*/  FFMA R4, -R6, R3, 1 ;  /* 0x3f80000006047423 */ /* 0x001fc80000000103 */
[----:B------:R-:W-:-:S04]  /*0310*/  FFMA R3, R3, R4, R3 ;  /* 0x0000000403037223 */ /* 0x000fc80000000003 */
[----:B------:R-:W-:-:S04]  /*0320*/  FFMA R4, R0, R3, RZ ;  /* 0x0000000300047223 */ /* 0x000fc800000000ff */
[----:B------:R-:W-:-:S04]  /*0330*/  FFMA R5, -R6, R4, R0 ;  /* 0x0000000406057223 */ /* 0x000fc80000000100 */
[----:B------:R-:W-:Y:S01]  /*0340*/  FFMA R7, R3, R5, R4 ;  /* 0x0000000503077223 */ /* 0x000fe20000000004 */
[----:B-1----:R-:W-:Y:S06]  /*0350*/  @!P0 BRA `(.L_x_1) ;  /* 0x0000000000088947 */ /* 0x002fec0003800000 */
[----:B------:R-:W-:-:S07]  /*0360*/  MOV R8, 0x380 ;  /* 0x0000038000087802 */ /* 0x000fce0000000f00 */
[----:B------:R-:W-:Y:S05]  /*0370*/  CALL.REL.NOINC `($__internal_0_$__cuda_sm3x_div_rn_noftz_f32_slowpath) ;  /* 0x0000000000147944 */ /* 0x000fea0003c00000 */
.L_x_1:
[----:B------:R-:W-:Y:S05]  /*0380*/  BSYNC.RECONVERGENT B0 ;  /* 0x0000000000007941 */ /* 0x000fea0003800200 */
.L_x_0:
[----:B------:R-:W0:Y:S02]  /*0390*/  LDC.64 R4, c[0x0][0x380] ;  /* 0x0000e000ff047b82 */ /* 0x000e240000000a00 */
[----:B0-----:R-:W-:-:S05]  /*03a0*/  IMAD.WIDE.U32 R2, R2, 0x4, R4 ;  /* 0x0000000402027825 */ /* 0x001fca00078e0004 */
[----:B------:R-:W-:Y:S01]  /*03b0*/  STG.E desc[UR4][R2.64], R7 ;  /* 0x0000000702007986 */ /* 0x000fe2000c101904 */
[----:B------:R-:W-:Y:S05]  /*03c0*/  EXIT ;  /* 0x000000000000794d */ /* 0x000fea0003800000 */
        .weak           $__internal_0_$__cuda_sm3x_div_rn_noftz_f32_slowpath
        .type           $__internal_0_$__cuda_sm3x_div_rn_noftz_f32_slowpath,@function
        .size           $__internal_0_$__cuda_sm3x_div_rn_noftz_f32_slowpath,(.L_x_14 - $__internal_0_$__cuda_sm3x_div_rn_noftz_f32_slowpath)
$__internal_0_$__cuda_sm3x_div_rn_noftz_f32_slowpath:
[----:B------:R-:W-:Y:S01]  /*03d0*/  SHF.R.U32.HI R4, RZ, 0x17, R6 ;  /* 0x00000017ff047819 */ /* 0x000fe20000011606 */
[----:B------:R-:W-:Y:S01]  /*03e0*/  BSSY.RECONVERGENT B1, `(.L_x_2) ;  /* 0x0000064000017945 */ /* 0x000fe20003800200 */
[----:B------:R-:W-:Y:S02]  /*03f0*/  SHF.R.U32.HI R3, RZ, 0x17, R0 ;  /* 0x00000017ff037819 */ /* 0x000fe40000011600 */
[----:B------:R-:W-:Y:S02]  /*0400*/  LOP3.LUT R13, R4, 0xff, RZ, 0xc0, !PT ;  /* 0x000000ff040d7812 */ /* 0x000fe400078ec0ff */
[----:B------:R-:W-:Y:S02]  /*0410*/  LOP3.LUT R4, R3, 0xff, RZ, 0xc0, !PT ;  /* 0x000000ff03047812 */ /* 0x000fe400078ec0ff */
[----:B------:R-:W-:Y:S01]  /*0420*/  MOV R5, R0 ;  /* 0x0000000000057202 */ /* 0x000fe20000000f00 */
[----:B------:R-:W-:Y:S02]  /*0430*/  VIADD R10, R13, 0xffffffff ;  /* 0xffffffff0d0a7836 */ /* 0x000fe40000000000 */
[----:B------:R-:W-:-:S03]  /*0440*/  VIADD R9, R4, 0xffffffff ;  /* 0xffffffff04097836 */ /* 0x000fc60000000000 */
[----:B------:R-:W-:-:S04]  /*0450*/  ISETP.GT.U32.AND P0, PT, R10, 0xfd, PT ;  /* 0x000000fd0a00780c */ /* 0x000fc80003f04070 */
[----:B------:R-:W-:-:S13]  /*0460*/  ISETP.GT.U32.OR P0, PT, R9, 0xfd, P0 ;  /* 0x000000fd0900780c */ /* 0x000fda0000704470 */
[----:B------:R-:W-:Y:S01]  /*0470*/  @!P0 IMAD.MOV.U32 R7, RZ, RZ, RZ ;  /* 0x000000ffff078224 */ /* 0x000fe200078e00ff */
[----:B------:R-:W-:Y:S06]  /*0480*/  @!P0 BRA `(.L_x_3) ;  /* 0x0000000000608947 */ /* 0x000fec0003800000 */
[----:B------:R-:W-:Y:S01]  /*0490*/  FSETP.GTU.FTZ.AND P0, PT, |R0|, +INF , PT ;  /* 0x7f8000000000780b */ /* 0x000fe20003f1c200 */
[----:B------:R-:W-:Y:S01]  /*04a0*/  IMAD.MOV.U32 R3, RZ, RZ, R6 ;  /* 0x000000ffff037224 */ /* 0x000fe200078e0006 */
[----:B------:R-:W-:-:S04]  /*04b0*/  FSETP.GTU.FTZ.AND P1, PT, |R6|, +INF , PT ;  /* 0x7f8000000600780b */ /* 0x000fc80003f3c200 */
[----:B------:R-:W-:-:S13]  /*04c0*/  PLOP3.LUT P0, PT, P0, P1, PT, 0xf8, 0x8f ;  /* 0x00000000008f781c */ /* 0x000fda0000703f70 */
[----:B------:R-:W-:Y:S05]  /*04d0*/  @P0 BRA `(.L_x_4) ;  /* 0x00000004004c0947 */ /* 0x000fea0003800000 */
[----:B------:R-:W-:-:S13]  /*04e0*/  LOP3.LUT P0, RZ, R6, 0x7fffffff, R5, 0xc8, !PT ;  /* 0x7fffffff06ff7812 */ /* 0x000fda000780c805 */
[----:B------:R-:W-:Y:S05]  /*04f0*/  @!P0 BRA `(.L_x_5) ;  /* 0x00000004003c8947 */ /* 0x000fea0003800000 */
[C---:B------:R-:W-:Y:S02]  /*0500*/  FSETP.NEU.FTZ.AND P2, PT, |R0|.reuse, +INF , PT ;  /* 0x7f8000000000780b */ /* 0x040fe40003f5d200 */
[----:B------:R-:W-:Y:S02]  /*0510*/  FSETP.NEU.FTZ.AND P1, PT, |R3|, +INF , PT ;  /* 0x7f8000000300780b */ /* 0x000fe40003f3d200 */
[----:B------:R-:W-:-:S11]  /*0520*/  FSETP.NEU.FTZ.AND P0, PT, |R0|, +INF , PT ;  /* 0x7f8000000000780b */ /* 0x000fd60003f1d200 */
[----:B------:R-:W-:Y:S05]  /*0530*/  @!P1 BRA !P2, `(.L_x_5) ;  /* 0x00000004002c9947 */ /* 0x000fea0005000000 */
[----:B------:R-:W-:-:S04]  /*0540*/  LOP3.LUT P2, RZ, R5, 0x7fffffff, RZ, 0xc0, !PT ;  /* 0x7fffffff05ff7812 */ /* 0x000fc8000784c0ff */
[----:B------:R-:W-:-:S13]  /*0550*/  PLOP3.LUT P1, PT, P1, P2, PT, 0x2f, 0xf2 ;  /* 0x0000000000f2781c */ /* 0x000fda0000f24577 */
[----:B------:R-:W-:Y:S05]  /*0560*/  @P1 BRA `(.L_x_6) ;  /* 0x0000000400181947 */ /* 0x000fea0003800000 */
[----:B------:R-:W-:-:S04]  /*0570*/  LOP3.LUT P1, RZ, R6, 0x7fffffff, RZ, 0xc0, !PT ;  /* 0x7fffffff06ff7812 */ /* 0x000fc8000782c0ff */
[----:B------:R-:W-:-:S13]  /*0580*/  PLOP3.LUT P0, PT, P0, P1, PT, 0x2f, 0xf2 ;  /* 0x0000000000f2781c */ /* 0x000fda0000702577 */
[----:B------:R-:W-:Y:S05]  /*0590*/  @P0 BRA `(.L_x_7) ;  /* 0x0000000400000947 */ /* 0x000fea0003800000 */
[----:B------:R-:W-:Y:S02]  /*05a0*/  ISETP.GE.AND P0, PT, R9, RZ, PT ;  /* 0x000000ff0900720c */ /* 0x000fe40003f06270 */
[----:B------:R-:W-:-:S11]  /*05b0*/  ISETP.GE.AND P1, PT, R10, RZ, PT ;  /* 0x000000ff0a00720c */ /* 0x000fd60003f26270 */
[----:B------:R-:W-:Y:S01]  /*05c0*/  @P0 IMAD.MOV.U32 R7, RZ, RZ, RZ ;  /* 0x000000ffff070224 */ /* 0x000fe200078e00ff */
[----:B------:R-:W-:Y:S01]  /*05d0*/  @!P0 MOV R7, 0xffffffc0 ;  /* 0xffffffc000078802 */ /* 0x000fe20000000f00 */
[----:B------:R-:W-:Y:S01]  /*05e0*/  @!P0 FFMA R5, R0, 1.84467440737095516160e+19, RZ ;  /* 0x5f80000000058823 */ /* 0x000fe200000000ff */
[----:B------:R-:W-:-:S03]  /*05f0*/  @!P1 FFMA R6, R3, 1.84467440737095516160e+19, RZ ;  /* 0x5f80000003069823 */ /* 0x000fc600000000ff */
[----:B------:R-:W-:-:S07]  /*0600*/  @!P1 VIADD R7, R7, 0x40 ;  /* 0x0000004007079836 */ /* 0x000fce0000000000 */
.L_x_3:
[----:B------:R-:W-:Y:S01]  /*0610*/  LEA R3, R13, 0xc0800000, 0x17 ;  /* 0xc08000000d037811 */ /* 0x000fe200078eb8ff */
[----:B------:R-:W-:Y:S01]  /*0620*/  VIADD R4, R4, 0xffffff81 ;  /* 0xffffff8104047836 */ /* 0x000fe20000000000 */
[----:B------:R-:W-:Y:S03]  /*0630*/  BSSY.RECONVERGENT B2, `(.L_x_8) ;  /* 0x0000035000027945 */ /* 0x000fe60003800200 */
[----:B------:R-:W-:Y:S02]  /*0640*/  IMAD.IADD R3, R6, 0x1, -R3 ;  /* 0x0000000106037824 */ /* 0x000fe400078e0a03 */
[C---:B------:R-:W-:Y:S01]  /*0650*/  IMAD R0, R4.reuse, -0x800000, R5 ;  /* 0xff80000004007824 */ /* 0x040fe200078e0205 */
[----:B------:R-:W-:Y:S01]  /*0660*/  IADD3 R4, PT, PT, R4, 0x7f, -R13 ;  /* 0x0000007f04047810 */ /* 0x000fe20007ffe80d */
[----:B------:R-:W0:Y:S01]  /*0670*/  MUFU.RCP R6, R3 ;  /* 0x0000000300067308 */ /* 0x000e220000001000 */
[----:B------:R-:W-:-:S02]  /*0680*/  FADD.FTZ R9, -R3, -RZ ;  /* 0x800000ff03097221 */ /* 0x000fc40000010100 */
[----:B------:R-:W-:Y:S02]  /*0690*/  IADD3 R4, PT, PT, R4, R7, RZ ;  /* 0x0000000704047210 */ /* 0x000fe40007ffe0ff */
[----:B0-----:R-:W-:-:S04]  /*06a0*/  FFMA R11, R6, R9, 1 ;  /* 0x3f800000060b7423 */ /* 0x001fc80000000009 */
[----:B------:R-:W-:-:S04]  /*06b0*/  FFMA R10, R6, R11, R6 ;  /* 0x0000000b060a7223 */ /* 0x000fc80000000006 */
[----:B------:R-:W-:-:S04]  /*06c0*/  FFMA R5, R0, R10, RZ ;  /* 0x0000000a00057223 */ /* 0x000fc800000000ff */
[----:B------:R-:W-:-:S04]  /*06d0*/  FFMA R6, R9, R5, R0 ;  /* 0x0000000509067223 */ /* 0x000fc80000000000 */
[----:B------:R-:W-:-:S04]  /*06e0*/  FFMA R11, R10, R6, R5 ;  /* 0x000000060a0b7223 */ /* 0x000fc80000000005 */
[----:B------:R-:W-:-:S04]  /*06f0*/  FFMA R6, R9, R11, R0 ;  /* 0x0000000b09067223 */ /* 0x000fc80000000000 */
[----:B------:R-:W-:-:S05]  /*0700*/  FFMA R5, R10, R6, R11 ;  /* 0x000000060a057223 */ /* 0x000fca000000000b */
[----:B------:R-:W-:-:S04]  /*0710*/  SHF.R.U32.HI R0, RZ, 0x17, R5 ;  /* 0x00000017ff007819 */ /* 0x000fc80000011605 */
[----:B------:R-:W-:-:S05]  /*0720*/  LOP3.LUT R0, R0, 0xff, RZ, 0xc0, !PT ;  /* 0x000000ff00007812 */ /* 0x000fca00078ec0ff */
[----:B------:R-:W-:-:S04]  /*0730*/  IMAD.IADD R9, R0, 0x1, R4 ;  /* 0x0000000100097824 */ /* 0x000fc800078e0204 */
[----:B------:R-:W-:-:S05]  /*0740*/  VIADD R0, R9, 0xffffffff ;  /* 0xffffffff09007836 */ /* 0x000fca0000000000 */
[----:B------:R-:W-:-:S13]  /*0750*/  ISETP.GE.U32.AND P0, PT, R0, 0xfe, PT ;  /* 0x000000fe0000780c */ /* 0x000fda0003f06070 */
[----:B------:R-:W-:Y:S05]  /*0760*/  @!P0 BRA `(.L_x_9) ;  /* 0x0000000000808947 */ /* 0x000fea0003800000 */
[----:B------:R-:W-:-:S13]  /*0770*/  ISETP.GT.AND P0, PT, R9, 0xfe, PT ;  /* 0x000000fe0900780c */ /* 0x000fda0003f04270 */
[----:B------:R-:W-:Y:S05]  /*0780*/  @P0 BRA `(.L_x_10) ;  /* 0x00000000006c0947 */ /* 0x000fea0003800000 */
[----:B------:R-:W-:-:S13]  /*0790*/  ISETP.GE.AND P0, PT, R9, 0x1, PT ;  /* 0x000000010900780c */ /* 0x000fda0003f06270 */
[----:B------:R-:W-:Y:S05]  /*07a0*/  @P0 BRA `(.L_x_11) ;  /* 0x0000000000740947 */ /* 0x000fea0003800000 */
[----:B------:R-:W-:Y:S02]  /*07b0*/  ISETP.GE.AND P0, PT, R9, -0x18, PT ;  /* 0xffffffe80900780c */ /* 0x000fe40003f06270 */
[----:B------:R-:W-:-:S11]  /*07c0*/  LOP3.LUT R5, R5, 0x80000000, RZ, 0xc0, !PT ;  /* 0x8000000005057812 */ /* 0x000fd600078ec0ff */
[----:B------:R-:W-:Y:S05]  /*07d0*/  @!P0 BRA `(.L_x_11) ;  /* 0x0000000000688947 */ /* 0x000fea0003800000 */
[CCC-:B------:R-:W-:Y:S01]  /*07e0*/  FFMA.RZ R0, R10.reuse, R6.reuse, R11.reuse ;  /* 0x000000060a007223 */ /* 0x1c0fe2000000c00b */
[C---:B------:R-:W-:Y:S02]  /*07f0*/  VIADD R7, R9.reuse, 0x20 ;  /* 0x0000002009077836 */ /* 0x040fe40000000000 */
[-CC-:B------:R-:W-:Y:S01]  /*0800*/  FFMA.RM R3, R10, R6.reuse, R11.reuse ;  /* 0x000000060a037223 */ /* 0x180fe2000000400b */
[C---:B------:R-:W-:Y:S02]  /*0810*/  ISETP.NE.AND P2, PT, R9.reuse, RZ, PT ;  /* 0x000000ff0900720c */ /* 0x040fe40003f45270 */
[----:B------:R-:W-:Y:S01]  /*0820*/  LOP3.LUT R4, R0, 0x7fffff, RZ, 0xc0, !PT ;  /* 0x007fffff00047812 */ /* 0x000fe200078ec0ff */
[----:B------:R-:W-:Y:S01]  /*0830*/  FFMA.RP R0, R10, R6, R11 ;  /* 0x000000060a007223 */ /* 0x000fe2000000800b */
[----:B------:R-:W-:Y:S02]  /*0840*/  ISETP.NE.AND P1, PT, R9, RZ, PT ;  /* 0x000000ff0900720c */ /* 0x000fe40003f25270 */
[----:B------:R-:W-:-:S02]  /*0850*/  LOP3.LUT R4, R4, 0x800000, RZ, 0xfc, !PT ;  /* 0x0080000004047812 */ /* 0x000fc400078efcff */
[----:B------:R-:W-:Y:S02]  /*0860*/  IADD3 R6, PT, PT, -R9, RZ, RZ ;  /* 0x000000ff09067210 */ /* 0x000fe40007ffe1ff */
[----:B------:R-:W-:Y:S02]  /*0870*/  SHF.L.U32 R7, R4, R7, RZ ;  /* 0x0000000704077219 */ /* 0x000fe400000006ff */
[----:B------:R-:W-:Y:S02]  /*0880*/  FSETP.NEU.FTZ.AND P0, PT, R0, R3, PT ;  /* 0x000000030000720b */ /* 0x000fe40003f1d000 */
[----:B------:R-:W-:Y:S02]  /*0890*/  SEL R3, R6, RZ, P2 ;  /* 0x000000ff06037207 */ /* 0x000fe40001000000 */
[----:B------:R-:W-:Y:S02]  /*08a0*/  ISETP.NE.AND P1, PT, R7, RZ, P1 ;  /* 0x000000ff0700720c */ /* 0x000fe40000f25270 */
[----:B------:R-:W-:-:S02]  /*08b0*/  SHF.R.U32.HI R3, RZ, R3, R4 ;  /* 0x00000003ff037219 */ /* 0x000fc40000011604 */
[----:B------:R-:W-:Y:S02]  /*08c0*/  PLOP3.LUT P0, PT, P0, P1, PT, 0xf8, 0x8f ;  /* 0x00000000008f781c */ /* 0x000fe40000703f70 */
[----:B------:R-:W-:Y:S02]  /*08d0*/  SHF.R.U32.HI R7, RZ, 0x1, R3 ;  /* 0x00000001ff077819 */ /* 0x000fe40000011603 */
[----:B------:R-:W-:-:S04]  /*08e0*/  SEL R0, RZ, 0x1, !P0 ;  /* 0x00000001ff007807 */ /* 0x000fc80004000000 */
[----:B------:R-:W-:-:S04]  /*08f0*/  LOP3.LUT R0, R0, 0x1, R7, 0xf8, !PT ;  /* 0x0000000100007812 */ /* 0x000fc800078ef807 */
[----:B------:R-:W-:-:S05]  /*0900*/  LOP3.LUT R0, R0, R3, RZ, 0xc0, !PT ;  /* 0x0000000300007212 */ /* 0x000fca00078ec0ff */
[----:B------:R-:W-:-:S05]  /*0910*/  IMAD.IADD R0, R7, 0x1, R0 ;  /* 0x0000000107007824 */ /* 0x000fca00078e0200 */
[----:B------:R-:W-:Y:S01]  /*0920*/  LOP3.LUT R5, R0, R5, RZ, 0xfc, !PT ;  /* 0x0000000500057212 */ /* 0x000fe200078efcff */
[----:B------:R-:W-:Y:S06]  /*0930*/  BRA `(.L_x_11) ;  /* 0x0000000000107947 */ /* 0x000fec0003800000 */
.L_x_10:
[----:B------:R-:W-:-:S04]  /*0940*/  LOP3.LUT R5, R5, 0x80000000, RZ, 0xc0, !PT ;  /* 0x8000000005057812 */ /* 0x000fc800078ec0ff */
[----:B------:R-:W-:Y:S01]  /*0950*/  LOP3.LUT R5, R5, 0x7f800000, RZ, 0xfc, !PT ;  /* 0x7f80000005057812 */ /* 0x000fe200078efcff */
[----:B------:R-:W-:Y:S06]  /*0960*/  BRA `(.L_x_11) ;  /* 0x0000000000047947 */ /* 0x000fec0003800000 */
.L_x_9:
[----:B------:R-:W-:-:S07]  /*0970*/  IMAD R5, R4, 0x800000, R5 ;  /* 0x0080000004057824 */ /* 0x000fce00078e0205 */
.L_x_11:
[----:B------:R-:W-:Y:S05]  /*0980*/  BSYNC.RECONVERGENT B2 ;  /* 0x0000000000027941 */ /* 0x000fea0003800200 */
.L_x_8:
[----:B------:R-:W-:Y:S05]  /*0990*/  BRA `(.L_x_12) ;  /* 0x0000000000207947 */ /* 0x000fea0003800000 */
.L_x_7:
[----:B------:R-:W-:-:S04]  /*09a0*/  LOP3.LUT R5, R6, 0x80000000, R5, 0x48, !PT ;  /* 0x8000000006057812 */ /* 0x000fc800078e4805 */
[----:B------:R-:W-:Y:S01]  /*09b0*/  LOP3.LUT R5, R5, 0x7f800000, RZ, 0xfc, !PT ;  /* 0x7f80000005057812 */ /* 0x000fe200078efcff */
[----:B------:R-:W-:Y:S06]  /*09c0*/  BRA `(.L_x_12) ;  /* 0x0000000000147947 */ /* 0x000fec0003800000 */
.L_x_6:
[----:B------:R-:W-:Y:S01]  /*09d0*/  LOP3.LUT R5, R6, 0x80000000, R5, 0x48, !PT ;  /* 0x8000000006057812 */ /* 0x000fe200078e4805 */
[----:B------:R-:W-:Y:S06]  /*09e0*/  BRA `(.L_x_12) ;  /* 0x00000000000c7947 */ /* 0x000fec0003800000 */
.L_x_5:
[----:B------:R-:W0:Y:S01]  /*09f0*/  MUFU.RSQ R5, -QNAN ;  /* 0xffc0000000057908 */ /* 0x000e220000001400 */
[----:B------:R-:W-:Y:S05]  /*0a00*/  BRA `(.L_x_12) ;  /* 0x0000000000047947 */ /* 0x000fea0003800000 */
.L_x_4:
[----:B------:R-:W-:-:S07]  /*0a10*/  FADD.FTZ R5, R0, R3 ;  /* 0x0000000300057221 */ /* 0x000fce0000010000 */
.L_x_12:
[----:B------:R-:W-:Y:S05]  /*0a20*/  BSYNC.RECONVERGENT B1 ;  /* 0x0000000000017941 */ /* 0x000fea0003800200 */
.L_x_2:
[----:B0-----:R-:W-:Y:S01]  /*0a30*/  IMAD.MOV.U32 R7, RZ, RZ, R5 ;  /* 0x000000ffff077224 */ /* 0x001fe200078e0005 */
[----:B------:R-:W-:Y:S01]  /*0a40*/  MOV R4, R8 ;  /* 0x0000000800047202 */ /* 0x000fe20000000f00 */
[----:B------:R-:W-:-:S04]  /*0a50*/  IMAD.MOV.U32 R5, RZ, RZ, 0x0 ;  /* 0x00000000ff057424 */ /* 0x000fc800078e00ff */
[----:B------:R-:W-:Y:S05]  /*0a60*/  RET.REL.NODEC R4 `(default_function_kernel) ;  /* 0xfffffff404647950 */ /* 0x000fea0003c3ffff */
.L_x_13:
[----:B------:R-:W-:-:S00]  /*0a70*/  BRA `(.L_x_13) ;  /* 0xfffffffc00fc7947 */ /* 0x000fc0000383ffff */
[----:B------:R-:W-:-:S00]  /*0a80*/  NOP ;  /* 0x0000000000007918 */ /* 0x000fc00000000000 */
[----:B------:R-:W-:-:S00]  /*0a90*/  NOP ;  /* 0x0000000000007918 */ /* 0x000fc00000000000 */
[----:B------:R-:W-:-:S00]  /*0aa0*/  NOP ;  /* 0x0000000000007918 */ /* 0x000fc00000000000 */
[----:B------:R-:W-:-:S00]  /*0ab0*/  NOP ;  /* 0x0000000000007918 */ /* 0x000fc00000000000 */
[----:B------:R-:W-:-:S00]  /*0ac0*/  NOP ;  /* 0x0000000000007918 */ /* 0x000fc00000000000 */
[----:B------:R-:W-:-:S00]  /*0ad0*/  NOP ;  /* 0x0000000000007918 */ /* 0x000fc00000000000 */
[----:B------:R-:W-:-:S00]  /*0ae0*/  NOP ;  /* 0x0000000000007918 */ /* 0x000fc00000000000 */
[----:B------:R-:W-:-:S00]  /*0af0*/  NOP ;  /* 0x0000000000007918 */ /* 0x000fc00000000000 */
.L_x_14:


//--------------------- .nv.shared.reserved.0     --------------------------
	.section	.nv.shared.reserved.0,"aw",@nobits
	.weak		__nv_reservedSMEM_offset_0_alias
	.size		__nv_reservedSMEM_offset_0_alias, 0, 64
	.other		__nv_reservedSMEM_offset_0_alias,@"STO_CUDA_RESERVED_SHARED STV_DEFAULT"
__nv_reservedSMEM_offset_0_alias:
	.zero		0
	.zero		64


//--------------------- .nv.constant0.default_function_kernel --------------------------
	.section	.nv.constant0.default_function_kernel,"a",@progbits
	.sectionflags	@""
	.align	4
.nv.constant0.default_function_kernel:
	.zero		912


//--------------------- SYMBOLS --------------------------

	.type		.nv.reservedSmem.offset0,@object
	.size		.nv.reservedSmem.offset0,0x4
